//
// Generated by NVIDIA NVVM Compiler
//
// Compiler Build ID: CL-36424714
// Cuda compilation tools, release 13.0, V13.0.88
// Based on NVVM 20.0.0
//

.version 9.0
.target sm_100
.address_size 64

	// .globl	_Z10sieveChunkPhmmPmm

.visible .entry _Z10sieveChunkPhmmPmm(
	.param .u64 .ptr .align 1 _Z10sieveChunkPhmmPmm_param_0,
	.param .u64 _Z10sieveChunkPhmmPmm_param_1,
	.param .u64 _Z10sieveChunkPhmmPmm_param_2,
	.param .u64 .ptr .align 1 _Z10sieveChunkPhmmPmm_param_3,
	.param .u64 _Z10sieveChunkPhmmPmm_param_4
)
{


	ret;

}


// ===== COMPILED SASS (sm_100) =====

	.target	sm_100

	.elftype	@"ET_EXEC"


//--------------------- .note.nv.tkinfo           --------------------------
	.section	.note.nv.tkinfo,"",@"SHT_NOTE"
	.sectionflags	@"SHF_NOTE_NV_TKINFO"
	.tkinfo
        /*0018*/ 	.word	0x00000002
        /*0030*/ 	.string	""
        /*0030*/ 	.string	"ptxas"
        /*0030*/ 	.string	"Cuda compilation tools, release 13.0, V13.0.88"
        /*0030*/ 	.string	"Build cuda_13.0.r13.0/compiler.36424714_0"
        /*0030*/ 	.string	"-arch sm_100 -m 64 "



//--------------------- .note.nv.cuinfo           --------------------------
	.section	.note.nv.cuinfo,"",@"SHT_NOTE"
	.sectionflags	@"SHF_NOTE_NV_CUINFO"
        /*0018*/ 	.short	0x0002
        /*001a*/ 	.short	0x0064
        /*001c*/ 	.short	0x0082
	.zero		2


//--------------------- .nv.info                  --------------------------
	.section	.nv.info,"",@"SHT_CUDA_INFO"
	.align	4


	//----- nvinfo : EIATTR_REGCOUNT
	.align		4
        /*0000*/ 	.byte	0x04, 0x2f
        /*0002*/ 	.short	(.L_1 - .L_0)
	.align		4
.L_0:
        /*0004*/ 	.word	index@(_Z10sieveChunkPhmmPmm)
        /*0008*/ 	.word	0x00000004


	//----- nvinfo : EIATTR_FRAME_SIZE
	.align		4
.L_1:
        /*000c*/ 	.byte	0x04, 0x11
        /*000e*/ 	.short	(.L_3 - .L_2)
	.align		4
.L_2:
        /*0010*/ 	.word	index@(_Z10sieveChunkPhmmPmm)
        /*0014*/ 	.word	0x00000000


	//----- nvinfo : EIATTR_MIN_STACK_SIZE
	.align		4
.L_3:
        /*0018*/ 	.byte	0x04, 0x12
        /*001a*/ 	.short	(.L_5 - .L_4)
	.align		4
.L_4:
        /*001c*/ 	.word	index@(_Z10sieveChunkPhmmPmm)
        /*0020*/ 	.word	0x00000000
.L_5:


//--------------------- .nv.compat                --------------------------
	.section	.nv.compat,"",@"SHT_CUDA_COMPAT_INFO"
	.align	4
        /*0000*/ 	.byte	0x02, 0x09, 0x00, 0x00, 0x02, 0x02, 0x01, 0x00, 0x02, 0x05, 0x05, 0x00, 0x03, 0x07, 0x01, 0x01
        /*0010*/ 	.byte	0x02, 0x03, 0x00, 0x00, 0x02, 0x06, 0x01, 0x00, 0x04, 0x0b, 0x08, 0x00, 0x09, 0x00, 0x00, 0x00
        /*0020*/ 	.byte	0x00, 0x00, 0x00, 0x00


//--------------------- .nv.info._Z10sieveChunkPhmmPmm --------------------------
	.section	.nv.info._Z10sieveChunkPhmmPmm,"",@"SHT_CUDA_INFO"
	.sectionflags	@""
	.align	4


	//----- nvinfo : EIATTR_CUDA_API_VERSION
	.align		4
        /*0000*/ 	.byte	0x04, 0x37
        /*0002*/ 	.short	(.L_7 - .L_6)
.L_6:
        /*0004*/ 	.word	0x00000082


	//----- nvinfo : EIATTR_KPARAM_INFO
	.align		4
.L_7:
        /*0008*/ 	.byte	0x04, 0x17
        /*000a*/ 	.short	(.L_9 - .L_8)
.L_8:
        /*000c*/ 	.word	0x00000000
        /*0010*/ 	.short	0x0004
        /*0012*/ 	.short	0x0020
        /*0014*/ 	.byte	0x00, 0xf0, 0x21, 0x00


	//----- nvinfo : EIATTR_KPARAM_INFO
	.align		4
.L_9:
        /*0018*/ 	.byte	0x04, 0x17
        /*001a*/ 	.short	(.L_11 - .L_10)
.L_10:
        /*001c*/ 	.word	0x00000000
        /*0020*/ 	.short	0x0003
        /*0022*/ 	.short	0x0018
        /*0024*/ 	.byte	0x00, 0xf5, 0x21, 0x00


	//----- nvinfo : EIATTR_KPARAM_INFO
	.align		4
.L_11:
        /*0028*/ 	.byte	0x04, 0x17
        /*002a*/ 	.short	(.L_13 - .L_12)
.L_12:
        /*002c*/ 	.word	0x00000000
        /*0030*/ 	.short	0x0002
        /*0032*/ 	.short	0x0010
        /*0034*/ 	.byte	0x00, 0xf0, 0x21, 0x00


	//----- nvinfo : EIATTR_KPARAM_INFO
	.align		4
.L_13:
        /*0038*/ 	.byte	0x04, 0x17
        /*003a*/ 	.short	(.L_15 - .L_14)
.L_14:
        /*003c*/ 	.word	0x00000000
        /*0040*/ 	.short	0x0001
        /*0042*/ 	.short	0x0008
        /*0044*/ 	.byte	0x00, 0xf0, 0x21, 0x00


	//----- nvinfo : EIATTR_KPARAM_INFO
	.align		4
.L_15:
        /*0048*/ 	.byte	0x04, 0x17
        /*004a*/ 	.short	(.L_17 - .L_16)
.L_16:
        /*004c*/ 	.word	0x00000000
        /*0050*/ 	.short	0x0000
        /*0052*/ 	.short	0x0000
        /*0054*/ 	.byte	0x00, 0xf5, 0x21, 0x00


	//----- nvinfo : EIATTR_SPARSE_MMA_MASK
	.align		4
.L_17:
        /*0058*/ 	.byte	0x03, 0x50
        /*005a*/ 	.short	0x0000


	//----- nvinfo : EIATTR_MAXREG_COUNT
	.align		4
        /*005c*/ 	.byte	0x03, 0x1b
        /*005e*/ 	.short	0x00ff


	//----- nvinfo : EIATTR_MERCURY_ISA_VERSION
	.align		4
        /*0060*/ 	.byte	0x03, 0x5f
        /*0062*/ 	.short	0x0101


	//----- nvinfo : EIATTR_VRC_CTA_INIT_COUNT
	.align		4
        /*0064*/ 	.byte	0x02, 0x4a
	.zero		1
	.zero		1


	//----- nvinfo : EIATTR_EXIT_INSTR_OFFSETS
	.align		4
        /*0068*/ 	.byte	0x04, 0x1c
        /*006a*/ 	.short	(.L_19 - .L_18)


	//   ....[0]....
.L_18:
        /*006c*/ 	.word	0x00000010


	//----- nvinfo : EIATTR_CBANK_PARAM_SIZE
	.align		4
.L_19:
        /*0070*/ 	.byte	0x03, 0x19
        /*0072*/ 	.short	0x0028


	//----- nvinfo : EIATTR_PARAM_CBANK
	.align		4
        /*0074*/ 	.byte	0x04, 0x0a
        /*0076*/ 	.short	(.L_21 - .L_20)
	.align		4
.L_20:
        /*0078*/ 	.word	index@(.nv.constant0._Z10sieveChunkPhmmPmm)
        /*007c*/ 	.short	0x0380
        /*007e*/ 	.short	0x0028


	//----- nvinfo : EIATTR_SW_WAR
	.align		4
.L_21:
        /*0080*/ 	.byte	0x04, 0x36
        /*0082*/ 	.short	(.L_23 - .L_22)
.L_22:
        /*0084*/ 	.word	0x00000008
.L_23:


//--------------------- .nv.callgraph             --------------------------
	.section	.nv.callgraph,"",@"SHT_CUDA_CALLGRAPH"
	.align	4
	.sectionentsize	8
	.align		4
        /*0000*/ 	.word	0x00000000
	.align		4
        /*0004*/ 	.word	0xffffffff
	.align		4
        /*0008*/ 	.word	0x00000000
	.align		4
        /*000c*/ 	.word	0xfffffffe
	.align		4
        /*0010*/ 	.word	0x00000000
	.align		4
        /*0014*/ 	.word	0xfffffffd
	.align		4
        /*0018*/ 	.word	0x00000000
	.align		4
        /*001c*/ 	.word	0xfffffffc


//--------------------- .text._Z10sieveChunkPhmmPmm --------------------------
	.section	.text._Z10sieveChunkPhmmPmm,"ax",@progbits
	.align	128
        .global         _Z10sieveChunkPhmmPmm
        .type           _Z10sieveChunkPhmmPmm,@function
        .size           _Z10sieveChunkPhmmPmm,(.L_x_1 - _Z10sieveChunkPhmmPmm)
        .other          _Z10sieveChunkPhmmPmm,@"STO_CUDA_ENTRY STV_DEFAULT"
_Z10sieveChunkPhmmPmm:
.text._Z10sieveChunkPhmmPmm:
[----:B------:R-:W-:Y:S01]  /*0000*/  LDC R1, c[0x0][0x37c] ;  /* 0x0000df00ff017b82 */ /* 0x000fe20000000800 */
[----:B------:R-:W-:Y:S05]  /*0010*/  EXIT ;  /* 0x000000000000794d */ /* 0x000fea0003800000 */
.L_x_0:
[----:B------:R-:W-:-:S00]  /*0020*/  BRA `(.L_x_0) ;  /* 0xfffffffc00fc7947 */ /* 0x000fc0000383ffff */
[----:B------:R-:W-:-:S00]  /*0030*/  NOP ;  /* 0x0000000000007918 */ /* 0x000fc00000000000 */
        /* <DEDUP_REMOVED lines=12> */
.L_x_1:


//--------------------- .nv.shared.reserved.0     --------------------------
	.section	.nv.shared.reserved.0,"aw",@nobits
	.weak		__nv_reservedSMEM_offset_0_alias
	.size		__nv_reservedSMEM_offset_0_alias, 0, 64
	.other		__nv_reservedSMEM_offset_0_alias,@"STO_CUDA_RESERVED_SHARED STV_DEFAULT"
__nv_reservedSMEM_offset_0_alias:
	.zero		0
	.zero		64


//--------------------- .nv.constant0._Z10sieveChunkPhmmPmm --------------------------
	.section	.nv.constant0._Z10sieveChunkPhmmPmm,"a",@progbits
	.sectionflags	@""
	.align	4
.nv.constant0._Z10sieveChunkPhmmPmm:
	.zero		936


//--------------------- SYMBOLS --------------------------

	.type		.nv.reservedSmem.offset0,@object
	.size		.nv.reservedSmem.offset0,0x4
